//
// Generated by NVIDIA NVVM Compiler
//
// Compiler Build ID: CL-36424714
// Cuda compilation tools, release 13.0, V13.0.88
// Based on NVVM 20.0.0
//

.version 9.0
.target sm_100
.address_size 64

	// .globl	_Z3gpuPiS_S_

.visible .entry _Z3gpuPiS_S_(
	.param .u64 .ptr .align 1 _Z3gpuPiS_S__param_0,
	.param .u64 .ptr .align 1 _Z3gpuPiS_S__param_1,
	.param .u64 .ptr .align 1 _Z3gpuPiS_S__param_2
)
{
	.reg .pred 	%p<4>;
	.reg .b32 	%r<14>;
	.reg .b64 	%rd<11>;

	ld.param.u64 	%rd1, [_Z3gpuPiS_S__param_0];
	ld.param.u64 	%rd2, [_Z3gpuPiS_S__param_1];
	ld.param.u64 	%rd3, [_Z3gpuPiS_S__param_2];
	mov.u32 	%r3, %ntid.x;
	mov.u32 	%r4, %ctaid.x;
	mov.u32 	%r5, %tid.x;
	mad.lo.s32 	%r1, %r3, %r4, %r5;
	mov.u32 	%r6, %ntid.y;
	mov.u32 	%r7, %ctaid.y;
	mov.u32 	%r8, %tid.y;
	mad.lo.s32 	%r9, %r6, %r7, %r8;
	setp.gt.s32 	%p1, %r1, 9999;
	setp.gt.u32 	%p2, %r9, 9999;
	or.pred  	%p3, %p1, %p2;
	@%p3 bra 	$L__BB0_2;
	cvta.to.global.u64 	%rd4, %rd1;
	cvta.to.global.u64 	%rd5, %rd2;
	cvta.to.global.u64 	%rd6, %rd3;
	mad.lo.s32 	%r10, %r1, 10000, %r9;
	mul.wide.s32 	%rd7, %r10, 4;
	add.s64 	%rd8, %rd4, %rd7;
	ld.global.u32 	%r11, [%rd8];
	add.s64 	%rd9, %rd5, %rd7;
	ld.global.u32 	%r12, [%rd9];
	add.s32 	%r13, %r12, %r11;
	add.s64 	%rd10, %rd6, %rd7;
	st.global.u32 	[%rd10], %r13;
$L__BB0_2:
	ret;

}


// ===== COMPILED SASS (sm_100) =====

	.target	sm_100

	.elftype	@"ET_EXEC"


//--------------------- .note.nv.tkinfo           --------------------------
	.section	.note.nv.tkinfo,"",@"SHT_NOTE"
	.sectionflags	@"SHF_NOTE_NV_TKINFO"
	.tkinfo
        /*0018*/ 	.word	0x00000002
        /*0030*/ 	.string	""
        /*0030*/ 	.string	"ptxas"
        /*0030*/ 	.string	"Cuda compilation tools, release 13.0, V13.0.88"
        /*0030*/ 	.string	"Build cuda_13.0.r13.0/compiler.36424714_0"
        /*0030*/ 	.string	"-arch sm_100 -m 64 "



//--------------------- .note.nv.cuinfo           --------------------------
	.section	.note.nv.cuinfo,"",@"SHT_NOTE"
	.sectionflags	@"SHF_NOTE_NV_CUINFO"
        /*0018*/ 	.short	0x0002
        /*001a*/ 	.short	0x0064
        /*001c*/ 	.short	0x0082
	.zero		2


//--------------------- .nv.info                  --------------------------
	.section	.nv.info,"",@"SHT_CUDA_INFO"
	.align	4


	//----- nvinfo : EIATTR_REGCOUNT
	.align		4
        /*0000*/ 	.byte	0x04, 0x2f
        /*0002*/ 	.short	(.L_1 - .L_0)
	.align		4
.L_0:
        /*0004*/ 	.word	index@(_Z3gpuPiS_S_)
        /*0008*/ 	.word	0x0000000c


	//----- nvinfo : EIATTR_FRAME_SIZE
	.align		4
.L_1:
        /*000c*/ 	.byte	0x04, 0x11
        /*000e*/ 	.short	(.L_3 - .L_2)
	.align		4
.L_2:
        /*0010*/ 	.word	index@(_Z3gpuPiS_S_)
        /*0014*/ 	.word	0x00000000


	//----- nvinfo : EIATTR_MIN_STACK_SIZE
	.align		4
.L_3:
        /*0018*/ 	.byte	0x04, 0x12
        /*001a*/ 	.short	(.L_5 - .L_4)
	.align		4
.L_4:
        /*001c*/ 	.word	index@(_Z3gpuPiS_S_)
        /*0020*/ 	.word	0x00000000
.L_5:


//--------------------- .nv.compat                --------------------------
	.section	.nv.compat,"",@"SHT_CUDA_COMPAT_INFO"
	.align	4
        /*0000*/ 	.byte	0x02, 0x09, 0x00, 0x00, 0x02, 0x02, 0x01, 0x00, 0x02, 0x05, 0x05, 0x00, 0x03, 0x07, 0x01, 0x01
        /*0010*/ 	.byte	0x02, 0x03, 0x00, 0x00, 0x02, 0x06, 0x01, 0x00, 0x04, 0x0b, 0x08, 0x00, 0x09, 0x00, 0x00, 0x00
        /*0020*/ 	.byte	0x00, 0x00, 0x00, 0x00


//--------------------- .nv.info._Z3gpuPiS_S_     --------------------------
	.section	.nv.info._Z3gpuPiS_S_,"",@"SHT_CUDA_INFO"
	.sectionflags	@""
	.align	4


	//----- nvinfo : EIATTR_CUDA_API_VERSION
	.align		4
        /*0000*/ 	.byte	0x04, 0x37
        /*0002*/ 	.short	(.L_7 - .L_6)
.L_6:
        /*0004*/ 	.word	0x00000082


	//----- nvinfo : EIATTR_KPARAM_INFO
	.align		4
.L_7:
        /*0008*/ 	.byte	0x04, 0x17
        /*000a*/ 	.short	(.L_9 - .L_8)
.L_8:
        /*000c*/ 	.word	0x00000000
        /*0010*/ 	.short	0x0002
        /*0012*/ 	.short	0x0010
        /*0014*/ 	.byte	0x00, 0xf5, 0x21, 0x00


	//----- nvinfo : EIATTR_KPARAM_INFO
	.align		4
.L_9:
        /*0018*/ 	.byte	0x04, 0x17
        /*001a*/ 	.short	(.L_11 - .L_10)
.L_10:
        /*001c*/ 	.word	0x00000000
        /*0020*/ 	.short	0x0001
        /*0022*/ 	.short	0x0008
        /*0024*/ 	.byte	0x00, 0xf5, 0x21, 0x00


	//----- nvinfo : EIATTR_KPARAM_INFO
	.align		4
.L_11:
        /*0028*/ 	.byte	0x04, 0x17
        /*002a*/ 	.short	(.L_13 - .L_12)
.L_12:
        /*002c*/ 	.word	0x00000000
        /*0030*/ 	.short	0x0000
        /*0032*/ 	.short	0x0000
        /*0034*/ 	.byte	0x00, 0xf5, 0x21, 0x00


	//----- nvinfo : EIATTR_SPARSE_MMA_MASK
	.align		4
.L_13:
        /*0038*/ 	.byte	0x03, 0x50
        /*003a*/ 	.short	0x0000


	//----- nvinfo : EIATTR_MAXREG_COUNT
	.align		4
        /*003c*/ 	.byte	0x03, 0x1b
        /*003e*/ 	.short	0x00ff


	//----- nvinfo : EIATTR_MERCURY_ISA_VERSION
	.align		4
        /*0040*/ 	.byte	0x03, 0x5f
        /*0042*/ 	.short	0x0101


	//----- nvinfo : EIATTR_VRC_CTA_INIT_COUNT
	.align		4
        /*0044*/ 	.byte	0x02, 0x4a
	.zero		1
	.zero		1


	//----- nvinfo : EIATTR_EXIT_INSTR_OFFSETS
	.align		4
        /*0048*/ 	.byte	0x04, 0x1c
        /*004a*/ 	.short	(.L_15 - .L_14)


	//   ....[0]....
.L_14:
        /*004c*/ 	.word	0x000000b0


	//   ....[1]....
        /*0050*/ 	.word	0x00000180


	//----- nvinfo : EIATTR_CBANK_PARAM_SIZE
	.align		4
.L_15:
        /*0054*/ 	.byte	0x03, 0x19
        /*0056*/ 	.short	0x0018


	//----- nvinfo : EIATTR_PARAM_CBANK
	.align		4
        /*0058*/ 	.byte	0x04, 0x0a
        /*005a*/ 	.short	(.L_17 - .L_16)
	.align		4
.L_16:
        /*005c*/ 	.word	index@(.nv.constant0._Z3gpuPiS_S_)
        /*0060*/ 	.short	0x0380
        /*0062*/ 	.short	0x0018


	//----- nvinfo : EIATTR_SW_WAR
	.align		4
.L_17:
        /*0064*/ 	.byte	0x04, 0x36
        /*0066*/ 	.short	(.L_19 - .L_18)
.L_18:
        /*0068*/ 	.word	0x00000008
.L_19:


//--------------------- .nv.callgraph             --------------------------
	.section	.nv.callgraph,"",@"SHT_CUDA_CALLGRAPH"
	.align	4
	.sectionentsize	8
	.align		4
        /*0000*/ 	.word	0x00000000
	.align		4
        /*0004*/ 	.word	0xffffffff
	.align		4
        /*0008*/ 	.word	0x00000000
	.align		4
        /*000c*/ 	.word	0xfffffffe
	.align		4
        /*0010*/ 	.word	0x00000000
	.align		4
        /*0014*/ 	.word	0xfffffffd
	.align		4
        /*0018*/ 	.word	0x00000000
	.align		4
        /*001c*/ 	.word	0xfffffffc


//--------------------- .text._Z3gpuPiS_S_        --------------------------
	.section	.text._Z3gpuPiS_S_,"ax",@progbits
	.align	128
        .global         _Z3gpuPiS_S_
        .type           _Z3gpuPiS_S_,@function
        .size           _Z3gpuPiS_S_,(.L_x_1 - _Z3gpuPiS_S_)
        .other          _Z3gpuPiS_S_,@"STO_CUDA_ENTRY STV_DEFAULT"
_Z3gpuPiS_S_:
.text._Z3gpuPiS_S_:
[----:B------:R-:W-:Y:S01]  /*0000*/  LDC R1, c[0x0][0x37c] ;  /* 0x0000df00ff017b82 */ /* 0x000fe20000000800 */
[----:B------:R-:W0:Y:S01]  /*0010*/  S2R R7, SR_CTAID.Y ;  /* 0x0000000000077919 */ /* 0x000e220000002600 */
[----:B------:R-:W1:Y:S01]  /*0020*/  LDCU UR4, c[0x0][0x360] ;  /* 0x00006c00ff0477ac */ /* 0x000e620008000800 */
[----:B------:R-:W0:Y:S01]  /*0030*/  S2R R2, SR_TID.Y ;  /* 0x0000000000027919 */ /* 0x000e220000002200 */
[----:B------:R-:W0:Y:S01]  /*0040*/  LDCU UR5, c[0x0][0x364] ;  /* 0x00006c80ff0577ac */ /* 0x000e220008000800 */
[----:B------:R-:W1:Y:S01]  /*0050*/  S2R R0, SR_CTAID.X ;  /* 0x0000000000007919 */ /* 0x000e620000002500 */
[----:B------:R-:W1:Y:S01]  /*0060*/  S2R R3, SR_TID.X ;  /* 0x0000000000037919 */ /* 0x000e620000002100 */
[----:B0-----:R-:W-:-:S05]  /*0070*/  IMAD R7, R7, UR5, R2 ;  /* 0x0000000507077c24 */ /* 0x001fca000f8e0202 */
[----:B------:R-:W-:Y:S01]  /*0080*/  ISETP.GT.U32.AND P0, PT, R7, 0x270f, PT ;  /* 0x0000270f0700780c */ /* 0x000fe20003f04070 */
[----:B-1----:R-:W-:-:S05]  /*0090*/  IMAD R0, R0, UR4, R3 ;  /* 0x0000000400007c24 */ /* 0x002fca000f8e0203 */
[----:B------:R-:W-:-:S13]  /*00a0*/  ISETP.GT.OR P0, PT, R0, 0x270f, P0 ;  /* 0x0000270f0000780c */ /* 0x000fda0000704670 */
[----:B------:R-:W-:Y:S05]  /*00b0*/  @P0 EXIT ;  /* 0x000000000000094d */ /* 0x000fea0003800000 */
[----:B------:R-:W0:Y:S01]  /*00c0*/  LDC.64 R2, c[0x0][0x380] ;  /* 0x0000e000ff027b82 */ /* 0x000e220000000a00 */
[----:B------:R-:W1:Y:S01]  /*00d0*/  LDCU.64 UR4, c[0x0][0x358] ;  /* 0x00006b00ff0477ac */ /* 0x000e620008000a00 */
[----:B------:R-:W-:-:S06]  /*00e0*/  IMAD R9, R0, 0x2710, R7 ;  /* 0x0000271000097824 */ /* 0x000fcc00078e0207 */
[----:B------:R-:W2:Y:S08]  /*00f0*/  LDC.64 R4, c[0x0][0x388] ;  /* 0x0000e200ff047b82 */ /* 0x000eb00000000a00 */
[----:B------:R-:W3:Y:S01]  /*0100*/  LDC.64 R6, c[0x0][0x390] ;  /* 0x0000e400ff067b82 */ /* 0x000ee20000000a00 */
[----:B0-----:R-:W-:-:S06]  /*0110*/  IMAD.WIDE R2, R9, 0x4, R2 ;  /* 0x0000000409027825 */ /* 0x001fcc00078e0202 */
[----:B-1----:R-:W4:Y:S01]  /*0120*/  LDG.E R2, desc[UR4][R2.64] ;  /* 0x0000000402027981 */ /* 0x002f22000c1e1900 */
[----:B--2---:R-:W-:-:S06]  /*0130*/  IMAD.WIDE R4, R9, 0x4, R4 ;  /* 0x0000000409047825 */ /* 0x004fcc00078e0204 */
[----:B------:R-:W4:Y:S01]  /*0140*/  LDG.E R5, desc[UR4][R4.64] ;  /* 0x0000000404057981 */ /* 0x000f22000c1e1900 */
[----:B---3--:R-:W-:Y:S01]  /*0150*/  IMAD.WIDE R6, R9, 0x4, R6 ;  /* 0x0000000409067825 */ /* 0x008fe200078e0206 */
[----:B----4-:R-:W-:-:S05]  /*0160*/  IADD3 R9, PT, PT, R2, R5, RZ ;  /* 0x0000000502097210 */ /* 0x010fca0007ffe0ff */
[----:B------:R-:W-:Y:S01]  /*0170*/  STG.E desc[UR4][R6.64], R9 ;  /* 0x0000000906007986 */ /* 0x000fe2000c101904 */
[----:B------:R-:W-:Y:S05]  /*0180*/  EXIT ;  /* 0x000000000000794d */ /* 0x000fea0003800000 */
.L_x_0:
[----:B------:R-:W-:-:S00]  /*0190*/  BRA `(.L_x_0) ;  /* 0xfffffffc00fc7947 */ /* 0x000fc0000383ffff */
[----:B------:R-:W-:-:S00]  /*01a0*/  NOP ;  /* 0x0000000000007918 */ /* 0x000fc00000000000 */
        /* <DEDUP_REMOVED lines=13> */
.L_x_1:


//--------------------- .nv.shared.reserved.0     --------------------------
	.section	.nv.shared.reserved.0,"aw",@nobits
	.weak		__nv_reservedSMEM_offset_0_alias
	.size		__nv_reservedSMEM_offset_0_alias, 0, 64
	.other		__nv_reservedSMEM_offset_0_alias,@"STO_CUDA_RESERVED_SHARED STV_DEFAULT"
__nv_reservedSMEM_offset_0_alias:
	.zero		0
	.zero		64


//--------------------- .nv.constant0._Z3gpuPiS_S_ --------------------------
	.section	.nv.constant0._Z3gpuPiS_S_,"a",@progbits
	.sectionflags	@""
	.align	4
.nv.constant0._Z3gpuPiS_S_:
	.zero		920


//--------------------- SYMBOLS --------------------------

	.type		.nv.reservedSmem.offset0,@object
	.size		.nv.reservedSmem.offset0,0x4
